	.headerflags	@"EF_CUDA_TEXMODE_UNIFIED EF_CUDA_64BIT_ADDRESS EF_CUDA_ACCELERATORS EF_CUDA_SM90 EF_CUDA_VIRTUAL_SM(EF_CUDA_SM90)"
	.elftype	@"ET_EXEC"


//--------------------- .nv.info                  --------------------------
	.section	.nv.info,"",@"SHT_CUDA_INFO"
	.align	4


	//----- nvinfo : EIATTR_REGCOUNT
	.align		4
        /*0000*/ 	.byte	0x04, 0x2f
        /*0002*/ 	.short	(.L_1 - .L_0)
	.align		4
.L_0:
        /*0004*/ 	.word	index@(triton_poi_fused_convolution_38)
        /*0008*/ 	.word	0x0000000e


	//----- nvinfo : EIATTR_MIN_STACK_SIZE
	.align		4
.L_1:
        /*000c*/ 	.byte	0x04, 0x12
        /*000e*/ 	.short	(.L_3 - .L_2)
	.align		4
.L_2:
        /*0010*/ 	.word	index@(triton_poi_fused_convolution_38)
        /*0014*/ 	.word	0x00000000


	//----- nvinfo : EIATTR_FRAME_SIZE
	.align		4
.L_3:
        /*0018*/ 	.byte	0x04, 0x11
        /*001a*/ 	.short	(.L_5 - .L_4)
	.align		4
.L_4:
        /*001c*/ 	.word	index@(triton_poi_fused_convolution_38)
        /*0020*/ 	.word	0x00000000


	//----- nvinfo : EIATTR_MIN_STACK_SIZE
	.align		4
.L_5:
        /*0024*/ 	.byte	0x04, 0x12
        /*0026*/ 	.short	(.L_7 - .L_6)
	.align		4
.L_6:
        /*0028*/ 	.word	index@(triton_poi_fused_convolution_38)
        /*002c*/ 	.word	0x00000000
.L_7:


//--------------------- .nv.info.triton_poi_fused_convolution_38 --------------------------
	.section	.nv.info.triton_poi_fused_convolution_38,"",@"SHT_CUDA_INFO"
	.sectionflags	@""
	.align	4


	//----- nvinfo : EIATTR_CUDA_API_VERSION
	.align		4
        /*0000*/ 	.byte	0x04, 0x37
        /*0002*/ 	.short	(.L_9 - .L_8)
.L_8:
        /*0004*/ 	.word	0x0000007c


	//----- nvinfo : EIATTR_KPARAM_INFO
	.align		4
.L_9:
        /*0008*/ 	.byte	0x04, 0x17
        /*000a*/ 	.short	(.L_11 - .L_10)
.L_10:
        /*000c*/ 	.word	0x00000000
        /*0010*/ 	.short	0x0002
        /*0012*/ 	.short	0x0010
        /*0014*/ 	.byte	0x00, 0xf0, 0x11, 0x00


	//----- nvinfo : EIATTR_KPARAM_INFO
	.align		4
.L_11:
        /*0018*/ 	.byte	0x04, 0x17
        /*001a*/ 	.short	(.L_13 - .L_12)
.L_12:
        /*001c*/ 	.word	0x00000000
        /*0020*/ 	.short	0x0001
        /*0022*/ 	.short	0x0008
        /*0024*/ 	.byte	0x00, 0xf4, 0x21, 0x00


	//----- nvinfo : EIATTR_KPARAM_INFO
	.align		4
.L_13:
        /*0028*/ 	.byte	0x04, 0x17
        /*002a*/ 	.short	(.L_15 - .L_14)
.L_14:
        /*002c*/ 	.word	0x00000000
        /*0030*/ 	.short	0x0000
        /*0032*/ 	.short	0x0000
        /*0034*/ 	.byte	0x00, 0xf4, 0x21, 0x00


	//----- nvinfo : EIATTR_SPARSE_MMA_MASK
	.align		4
.L_15:
        /*0038*/ 	.byte	0x03, 0x50
        /*003a*/ 	.short	0x0000


	//----- nvinfo : EIATTR_MAXREG_COUNT
	.align		4
        /*003c*/ 	.byte	0x03, 0x1b
        /*003e*/ 	.short	0x00ff


	//----- nvinfo : EIATTR_EXIT_INSTR_OFFSETS
	.align		4
        /*0040*/ 	.byte	0x04, 0x1c
        /*0042*/ 	.short	(.L_17 - .L_16)


	//   ....[0]....
.L_16:
        /*0044*/ 	.word	0x00000170


	//----- nvinfo : EIATTR_REQNTID
	.align		4
.L_17:
        /*0048*/ 	.byte	0x04, 0x10
        /*004a*/ 	.short	(.L_19 - .L_18)
.L_18:
        /*004c*/ 	.word	0x00000100
        /*0050*/ 	.word	0x00000001
        /*0054*/ 	.word	0x00000001


	//----- nvinfo : EIATTR_CBANK_PARAM_SIZE
	.align		4
.L_19:
        /*0058*/ 	.byte	0x03, 0x19
        /*005a*/ 	.short	0x0014


	//----- nvinfo : EIATTR_PARAM_CBANK
	.align		4
        /*005c*/ 	.byte	0x04, 0x0a
        /*005e*/ 	.short	(.L_21 - .L_20)
	.align		4
.L_20:
        /*0060*/ 	.word	index@(.nv.constant0.triton_poi_fused_convolution_38)
        /*0064*/ 	.short	0x0210
        /*0066*/ 	.short	0x0014


	//----- nvinfo : EIATTR_SW_WAR
	.align		4
.L_21:
        /*0068*/ 	.byte	0x04, 0x36
        /*006a*/ 	.short	(.L_23 - .L_22)
.L_22:
        /*006c*/ 	.word	0x00000008
.L_23:


//--------------------- .nv.callgraph             --------------------------
	.section	.nv.callgraph,"",@"SHT_CUDA_CALLGRAPH"
	.align	4
	.sectionentsize	8
	.align		4
        /*0000*/ 	.word	0x00000000
	.align		4
        /*0004*/ 	.word	0xffffffff
	.align		4
        /*0008*/ 	.word	0x00000000
	.align		4
        /*000c*/ 	.word	0xfffffffe
	.align		4
        /*0010*/ 	.word	0x00000000
	.align		4
        /*0014*/ 	.word	0xfffffffd
	.align		4
        /*0018*/ 	.word	0x00000000
	.align		4
        /*001c*/ 	.word	0xfffffffc


//--------------------- .text.triton_poi_fused_convolution_38 --------------------------
	.section	.text.triton_poi_fused_convolution_38,"ax",@progbits
	.align	128
        .global         triton_poi_fused_convolution_38
        .type           triton_poi_fused_convolution_38,@function
        .size           triton_poi_fused_convolution_38,(.L_x_1 - triton_poi_fused_convolution_38)
        .other          triton_poi_fused_convolution_38,@"STO_CUDA_ENTRY STV_DEFAULT"
triton_poi_fused_convolution_38:
.text.triton_poi_fused_convolution_38:
[----:B------:R-:W-:Y:S01]  /*0000*/  LDC R1, c[0x0][0x28] ;  /* 0x00000a00ff017b82 */ /* 0x000fe20000000800 */
[----:B------:R-:W1:Y:S07]  /*0010*/  S2R R0, SR_TID.X ;  /* 0x0000000000007919 */ /* 0x000e6e0000002100 */
[----:B------:R-:W2:Y:S01]  /*0020*/  LDC.64 R4, c[0x0][0x218] ;  /* 0x00008600ff047b82 */ /* 0x000ea20000000a00 */
[----:B------:R-:W-:Y:S01]  /*0030*/  ULDC.64 UR4, c[0x0][0x208] ;  /* 0x0000820000047ab9 */ /* 0x000fe20000000a00 */
[----:B------:R-:W3:Y:S06]  /*0040*/  S2R R7, SR_CTAID.X ;  /* 0x0000000000077919 */ /* 0x000eec0000002500 */
[----:B------:R-:W4:Y:S01]  /*0050*/  LDC.64 R2, c[0x0][0x210] ;  /* 0x00008400ff027b82 */ /* 0x000f220000000a00 */
[----:B-1----:R-:W-:-:S04]  /*0060*/  SHF.L.U32 R0, R0, 0x1, RZ ;  /* 0x0000000100007819 */ /* 0x002fc800000006ff */
[----:B------:R-:W-:-:S04]  /*0070*/  LOP3.LUT R0, R0, 0x1fe, RZ, 0xc0, !PT ;  /* 0x000001fe00007812 */ /* 0x000fc800078ec0ff */
[----:B---3--:R-:W-:-:S05]  /*0080*/  LEA R7, R7, R0, 0x9 ;  /* 0x0000000007077211 */ /* 0x008fca00078e48ff */
[----:B------:R-:W-:-:S04]  /*0090*/  IMAD.HI R0, R7, 0x78787879, RZ ;  /* 0x7878787907007827 */ /* 0x000fc800078e02ff */
[----:B----4-:R-:W-:Y:S01]  /*00a0*/  IMAD.WIDE R2, R7, 0x4, R2 ;  /* 0x0000000407027825 */ /* 0x010fe200078e0202 */
[----:B------:R-:W-:-:S04]  /*00b0*/  SHF.R.U32.HI R9, RZ, 0x1f, R0 ;  /* 0x0000001fff097819 */ /* 0x000fc80000011600 */
[----:B------:R-:W-:Y:S01]  /*00c0*/  LEA.HI.SX32 R9, R0, R9, 0x15 ;  /* 0x0000000900097211 */ /* 0x000fe200078faaff */
[----:B------:R-:W3:Y:S04]  /*00d0*/  LDG.E.64 R6, desc[UR4][R2.64] ;  /* 0x0000000402067981 */ /* 0x000ee8000c1e1b00 */
[----:B------:R-:W-:-:S05]  /*00e0*/  IMAD.HI R0, R9, 0x66666667, RZ ;  /* 0x6666666709007827 */ /* 0x000fca00078e02ff */
[----:B------:R-:W-:-:S04]  /*00f0*/  SHF.R.U32.HI R11, RZ, 0x1f, R0 ;  /* 0x0000001fff0b7819 */ /* 0x000fc80000011600 */
[----:B------:R-:W-:-:S05]  /*0100*/  LEA.HI.SX32 R0, R0, R11, 0x19 ;  /* 0x0000000b00007211 */ /* 0x000fca00078fcaff */
[----:B------:R-:W-:-:S04]  /*0110*/  IMAD R9, R0, -0x140, R9 ;  /* 0xfffffec000097824 */ /* 0x000fc800078e0209 */
[----:B--2---:R-:W-:-:S06]  /*0120*/  IMAD.WIDE R4, R9, 0x4, R4 ;  /* 0x0000000409047825 */ /* 0x004fcc00078e0204 */
[----:B------:R-:W3:Y:S02]  /*0130*/  LDG.E.EL R4, desc[UR4][R4.64] ;  /* 0x0000000404047981 */ /* 0x000ee4000c2e1900 */
[--C-:B---3--:R-:W-:Y:S01]  /*0140*/  FADD R6, R6, R4.reuse ;  /* 0x0000000406067221 */ /* 0x108fe20000000000 */
[----:B------:R-:W-:-:S05]  /*0150*/  FADD R7, R7, R4 ;  /* 0x0000000407077221 */ /* 0x000fca0000000000 */
[----:B------:R-:W-:Y:S01]  /*0160*/  STG.E.64 desc[UR4][R2.64], R6 ;  /* 0x0000000602007986 */ /* 0x000fe2000c101b04 */
[----:B------:R-:W-:Y:S05]  /*0170*/  EXIT ;  /* 0x000000000000794d */ /* 0x000fea0003800000 */
.L_x_0:
[----:B------:R-:W-:-:S00]  /*0180*/  BRA `(.L_x_0) ;  /* 0xfffffffc00fc7947 */ /* 0x000fc0000383ffff */
[----:B------:R-:W-:-:S00]  /*0190*/  NOP ;  /* 0x0000000000007918 */ /* 0x000fc00000000000 */
        /* <DEDUP_REMOVED lines=14> */
.L_x_1:


//--------------------- .nv.constant0.triton_poi_fused_convolution_38 --------------------------
	.section	.nv.constant0.triton_poi_fused_convolution_38,"a",@progbits
	.sectionflags	@""
	.align	4
.nv.constant0.triton_poi_fused_convolution_38:
	.zero		548
